//
// Generated by NVIDIA NVVM Compiler
//
// Compiler Build ID: CL-36424714
// Cuda compilation tools, release 13.0, V13.0.88
// Based on NVVM 20.0.0
//

.version 9.0
.target sm_100
.address_size 64

	// .globl	default_function_kernel
// _ZZ23default_function_kernelE11ph_0_shared has been demoted
// _ZZ23default_function_kernelE11ph_3_shared has been demoted

.visible .entry default_function_kernel(
	.param .u64 .ptr .align 1 default_function_kernel_param_0,
	.param .u64 .ptr .align 1 default_function_kernel_param_1,
	.param .u64 .ptr .align 1 default_function_kernel_param_2
)
.maxntid 10
{
	.reg .pred 	%p<5>;
	.reg .b32 	%r<32>;
	.reg .b32 	%f<35>;
	.reg .b64 	%rd<13>;
	// demoted variable
	.shared .align 4 .b8 _ZZ23default_function_kernelE11ph_0_shared[160];
	// demoted variable
	.shared .align 4 .b8 _ZZ23default_function_kernelE11ph_3_shared[32];
	ld.param.u64 	%rd3, [default_function_kernel_param_0];
	ld.param.u64 	%rd4, [default_function_kernel_param_1];
	ld.param.u64 	%rd5, [default_function_kernel_param_2];
	cvta.to.global.u64 	%rd6, %rd4;
	cvta.to.global.u64 	%rd7, %rd5;
	mov.u32 	%r9, %ctaid.x;
	mul.hi.u32 	%r10, %r9, 1717986919;
	shr.u32 	%r1, %r10, 1;
	mul.lo.s32 	%r11, %r1, 80;
	mov.u32 	%r2, %tid.x;
	shl.b32 	%r12, %r2, 1;
	and.b32  	%r13, %r12, 28;
	and.b32  	%r14, %r2, 1;
	or.b32  	%r15, %r11, %r14;
	add.s32 	%r16, %r15, %r13;
	setp.gt.u32 	%p1, %r2, 7;
	shr.u32 	%r17, %r2, 1;
	setp.eq.b32 	%p2, %r14, 1;
	selp.b32 	%r18, 5, 0, %p2;
	mul.lo.s32 	%r19, %r1, 5;
	sub.s32 	%r3, %r9, %r19;
	mad.lo.s32 	%r20, %r17, 20, %r3;
	add.s32 	%r21, %r20, %r11;
	add.s32 	%r22, %r21, %r18;
	shl.b32 	%r23, %r2, 2;
	mov.u32 	%r24, _ZZ23default_function_kernelE11ph_3_shared;
	add.s32 	%r4, %r24, %r23;
	shl.b32 	%r25, %r2, 3;
	mov.u32 	%r26, _ZZ23default_function_kernelE11ph_0_shared;
	add.s32 	%r5, %r26, %r25;
	bar.sync 	0;
	mul.wide.u32 	%rd8, %r16, 4;
	add.s64 	%rd1, %rd6, %rd8;
	ld.global.nc.f32 	%f3, [%rd1];
	sub.s32 	%r6, %r5, %r23;
	st.shared.f32 	[%r6], %f3;
	ld.global.nc.f32 	%f4, [%rd1+80];
	st.shared.f32 	[%r6+40], %f4;
	ld.global.nc.f32 	%f5, [%rd1+160];
	st.shared.f32 	[%r6+80], %f5;
	ld.global.nc.f32 	%f6, [%rd1+240];
	st.shared.f32 	[%r6+120], %f6;
	mul.wide.u32 	%rd9, %r22, 4;
	add.s64 	%rd2, %rd7, %rd9;
	@%p1 bra 	$L__BB0_2;
	ld.global.nc.f32 	%f7, [%rd2];
	st.shared.f32 	[%r4], %f7;
$L__BB0_2:
	setp.gt.u32 	%p3, %r2, 7;
	bar.sync 	0;
	ld.shared.f32 	%f8, [%r5];
	setp.gt.u32 	%p4, %r2, 4;
	selp.b32 	%r27, 8, 0, %p4;
	add.s32 	%r7, %r24, %r27;
	ld.shared.f32 	%f9, [%r7];
	fma.rn.f32 	%f10, %f8, %f9, 0f00000000;
	add.s32 	%r8, %r6, %r23;
	ld.shared.f32 	%f11, [%r8+80];
	ld.shared.f32 	%f12, [%r7+16];
	fma.rn.f32 	%f13, %f11, %f12, 0f00000000;
	ld.shared.f32 	%f14, [%r8+4];
	ld.shared.f32 	%f15, [%r7+4];
	fma.rn.f32 	%f1, %f14, %f15, %f10;
	ld.shared.f32 	%f16, [%r8+84];
	ld.shared.f32 	%f17, [%r7+20];
	fma.rn.f32 	%f2, %f16, %f17, %f13;
	bar.sync 	0;
	ld.global.nc.f32 	%f18, [%rd1+8];
	st.shared.f32 	[%r6], %f18;
	ld.global.nc.f32 	%f19, [%rd1+88];
	st.shared.f32 	[%r6+40], %f19;
	ld.global.nc.f32 	%f20, [%rd1+168];
	st.shared.f32 	[%r6+80], %f20;
	ld.global.nc.f32 	%f21, [%rd1+248];
	st.shared.f32 	[%r6+120], %f21;
	@%p3 bra 	$L__BB0_4;
	ld.global.nc.f32 	%f22, [%rd2+40];
	st.shared.f32 	[%r4], %f22;
$L__BB0_4:
	bar.sync 	0;
	ld.shared.f32 	%f23, [%r5];
	ld.shared.f32 	%f24, [%r7];
	fma.rn.f32 	%f25, %f23, %f24, %f1;
	ld.shared.f32 	%f26, [%r8+80];
	ld.shared.f32 	%f27, [%r7+16];
	fma.rn.f32 	%f28, %f26, %f27, %f2;
	ld.shared.f32 	%f29, [%r8+4];
	ld.shared.f32 	%f30, [%r7+4];
	fma.rn.f32 	%f31, %f29, %f30, %f25;
	ld.shared.f32 	%f32, [%r8+84];
	ld.shared.f32 	%f33, [%r7+20];
	fma.rn.f32 	%f34, %f32, %f33, %f28;
	cvta.to.global.u64 	%rd10, %rd3;
	mad.lo.s32 	%r30, %r2, 5, %r3;
	mad.lo.s32 	%r31, %r1, 100, %r30;
	mul.wide.u32 	%rd11, %r31, 4;
	add.s64 	%rd12, %rd10, %rd11;
	st.global.f32 	[%rd12], %f31;
	st.global.f32 	[%rd12+200], %f34;
	ret;

}


// ===== COMPILED SASS (sm_100) =====

	.target	sm_100

	.elftype	@"ET_EXEC"


//--------------------- .note.nv.tkinfo           --------------------------
	.section	.note.nv.tkinfo,"",@"SHT_NOTE"
	.sectionflags	@"SHF_NOTE_NV_TKINFO"
	.tkinfo
        /*0018*/ 	.word	0x00000002
        /*0030*/ 	.string	""
        /*0030*/ 	.string	"ptxas"
        /*0030*/ 	.string	"Cuda compilation tools, release 13.0, V13.0.88"
        /*0030*/ 	.string	"Build cuda_13.0.r13.0/compiler.36424714_0"
        /*0030*/ 	.string	"-arch sm_100 -m 64 "



//--------------------- .note.nv.cuinfo           --------------------------
	.section	.note.nv.cuinfo,"",@"SHT_NOTE"
	.sectionflags	@"SHF_NOTE_NV_CUINFO"
        /*0018*/ 	.short	0x0002
        /*001a*/ 	.short	0x0064
        /*001c*/ 	.short	0x0082
	.zero		2


//--------------------- .nv.info                  --------------------------
	.section	.nv.info,"",@"SHT_CUDA_INFO"
	.align	4


	//----- nvinfo : EIATTR_REGCOUNT
	.align		4
        /*0000*/ 	.byte	0x04, 0x2f
        /*0002*/ 	.short	(.L_1 - .L_0)
	.align		4
.L_0:
        /*0004*/ 	.word	index@(default_function_kernel)
        /*0008*/ 	.word	0x00000026


	//----- nvinfo : EIATTR_FRAME_SIZE
	.align		4
.L_1:
        /*000c*/ 	.byte	0x04, 0x11
        /*000e*/ 	.short	(.L_3 - .L_2)
	.align		4
.L_2:
        /*0010*/ 	.word	index@(default_function_kernel)
        /*0014*/ 	.word	0x00000000


	//----- nvinfo : EIATTR_MIN_STACK_SIZE
	.align		4
.L_3:
        /*0018*/ 	.byte	0x04, 0x12
        /*001a*/ 	.short	(.L_5 - .L_4)
	.align		4
.L_4:
        /*001c*/ 	.word	index@(default_function_kernel)
        /*0020*/ 	.word	0x00000000
.L_5:


//--------------------- .nv.compat                --------------------------
	.section	.nv.compat,"",@"SHT_CUDA_COMPAT_INFO"
	.align	4
        /*0000*/ 	.byte	0x02, 0x09, 0x00, 0x00, 0x02, 0x02, 0x01, 0x00, 0x02, 0x05, 0x05, 0x00, 0x03, 0x07, 0x01, 0x01
        /*0010*/ 	.byte	0x02, 0x03, 0x00, 0x00, 0x02, 0x06, 0x01, 0x00, 0x04, 0x0b, 0x08, 0x00, 0x09, 0x00, 0x00, 0x00
        /*0020*/ 	.byte	0x00, 0x00, 0x00, 0x00


//--------------------- .nv.info.default_function_kernel --------------------------
	.section	.nv.info.default_function_kernel,"",@"SHT_CUDA_INFO"
	.sectionflags	@""
	.align	4


	//----- nvinfo : EIATTR_CUDA_API_VERSION
	.align		4
        /*0000*/ 	.byte	0x04, 0x37
        /*0002*/ 	.short	(.L_7 - .L_6)
.L_6:
        /*0004*/ 	.word	0x00000082


	//----- nvinfo : EIATTR_KPARAM_INFO
	.align		4
.L_7:
        /*0008*/ 	.byte	0x04, 0x17
        /*000a*/ 	.short	(.L_9 - .L_8)
.L_8:
        /*000c*/ 	.word	0x00000000
        /*0010*/ 	.short	0x0002
        /*0012*/ 	.short	0x0010
        /*0014*/ 	.byte	0x00, 0xf5, 0x21, 0x00


	//----- nvinfo : EIATTR_KPARAM_INFO
	.align		4
.L_9:
        /*0018*/ 	.byte	0x04, 0x17
        /*001a*/ 	.short	(.L_11 - .L_10)
.L_10:
        /*001c*/ 	.word	0x00000000
        /*0020*/ 	.short	0x0001
        /*0022*/ 	.short	0x0008
        /*0024*/ 	.byte	0x00, 0xf5, 0x21, 0x00


	//----- nvinfo : EIATTR_KPARAM_INFO
	.align		4
.L_11:
        /*0028*/ 	.byte	0x04, 0x17
        /*002a*/ 	.short	(.L_13 - .L_12)
.L_12:
        /*002c*/ 	.word	0x00000000
        /*0030*/ 	.short	0x0000
        /*0032*/ 	.short	0x0000
        /*0034*/ 	.byte	0x00, 0xf5, 0x21, 0x00


	//----- nvinfo : EIATTR_SPARSE_MMA_MASK
	.align		4
.L_13:
        /*0038*/ 	.byte	0x03, 0x50
        /*003a*/ 	.short	0x0000


	//----- nvinfo : EIATTR_MAXREG_COUNT
	.align		4
        /*003c*/ 	.byte	0x03, 0x1b
        /*003e*/ 	.short	0x00ff


	//----- nvinfo : EIATTR_NUM_BARRIERS
	.align		4
        /*0040*/ 	.byte	0x02, 0x4c
        /*0042*/ 	.byte	0x01
	.zero		1


	//----- nvinfo : EIATTR_MERCURY_ISA_VERSION
	.align		4
        /*0044*/ 	.byte	0x03, 0x5f
        /*0046*/ 	.short	0x0101


	//----- nvinfo : EIATTR_VRC_CTA_INIT_COUNT
	.align		4
        /*0048*/ 	.byte	0x02, 0x4a
	.zero		1
	.zero		1


	//----- nvinfo : EIATTR_EXIT_INSTR_OFFSETS
	.align		4
        /*004c*/ 	.byte	0x04, 0x1c
        /*004e*/ 	.short	(.L_15 - .L_14)


	//   ....[0]....
.L_14:
        /*0050*/ 	.word	0x00000520


	//----- nvinfo : EIATTR_MAX_THREADS
	.align		4
.L_15:
        /*0054*/ 	.byte	0x04, 0x05
        /*0056*/ 	.short	(.L_17 - .L_16)
.L_16:
        /*0058*/ 	.word	0x0000000a
        /*005c*/ 	.word	0x00000001
        /*0060*/ 	.word	0x00000001


	//----- nvinfo : EIATTR_CBANK_PARAM_SIZE
	.align		4
.L_17:
        /*0064*/ 	.byte	0x03, 0x19
        /*0066*/ 	.short	0x0018


	//----- nvinfo : EIATTR_PARAM_CBANK
	.align		4
        /*0068*/ 	.byte	0x04, 0x0a
        /*006a*/ 	.short	(.L_19 - .L_18)
	.align		4
.L_18:
        /*006c*/ 	.word	index@(.nv.constant0.default_function_kernel)
        /*0070*/ 	.short	0x0380
        /*0072*/ 	.short	0x0018


	//----- nvinfo : EIATTR_SW_WAR
	.align		4
.L_19:
        /*0074*/ 	.byte	0x04, 0x36
        /*0076*/ 	.short	(.L_21 - .L_20)
.L_20:
        /*0078*/ 	.word	0x00000008
.L_21:


//--------------------- .nv.callgraph             --------------------------
	.section	.nv.callgraph,"",@"SHT_CUDA_CALLGRAPH"
	.align	4
	.sectionentsize	8
	.align		4
        /*0000*/ 	.word	0x00000000
	.align		4
        /*0004*/ 	.word	0xffffffff
	.align		4
        /*0008*/ 	.word	0x00000000
	.align		4
        /*000c*/ 	.word	0xfffffffe
	.align		4
        /*0010*/ 	.word	0x00000000
	.align		4
        /*0014*/ 	.word	0xfffffffd
	.align		4
        /*0018*/ 	.word	0x00000000
	.align		4
        /*001c*/ 	.word	0xfffffffc


//--------------------- .text.default_function_kernel --------------------------
	.section	.text.default_function_kernel,"ax",@progbits
	.align	128
        .global         default_function_kernel
        .type           default_function_kernel,@function
        .size           default_function_kernel,(.L_x_1 - default_function_kernel)
        .other          default_function_kernel,@"STO_CUDA_ENTRY STV_DEFAULT"
default_function_kernel:
.text.default_function_kernel:
[----:B------:R-:W-:Y:S01]  /*0000*/  LDC R1, c[0x0][0x37c] ;  /* 0x0000df00ff017b82 */ /* 0x000fe20000000800 */
[----:B------:R-:W0:Y:S07]  /*0010*/  S2R R23, SR_TID.X ;  /* 0x0000000000177919 */ /* 0x000e2e0000002100 */
[----:B------:R-:W1:Y:S01]  /*0020*/  LDC.64 R2, c[0x0][0x388] ;  /* 0x0000e200ff027b82 */ /* 0x000e620000000a00 */
[----:B------:R-:W2:Y:S01]  /*0030*/  LDCU.64 UR8, c[0x0][0x358] ;  /* 0x00006b00ff0877ac */ /* 0x000ea20008000a00 */
[----:B------:R-:W3:Y:S01]  /*0040*/  S2R R9, SR_CTAID.X ;  /* 0x0000000000097919 */ /* 0x000ee20000002500 */
[----:B0-----:R-:W-:-:S02]  /*0050*/  LOP3.LUT R4, R23, 0x1, RZ, 0xc0, !PT ;  /* 0x0000000117047812 */ /* 0x001fc400078ec0ff */
[----:B------:R-:W-:Y:S01]  /*0060*/  SHF.R.U32.HI R8, RZ, 0x1, R23 ;  /* 0x00000001ff087819 */ /* 0x000fe20000011617 */
[----:B---3--:R-:W-:Y:S02]  /*0070*/  IMAD.HI.U32 R0, R9, 0x66666667, RZ ;  /* 0x6666666709007827 */ /* 0x008fe400078e00ff */
[----:B------:R-:W-:Y:S01]  /*0080*/  BAR.SYNC.DEFER_BLOCKING 0x0 ;  /* 0x0000000000007b1d */ /* 0x000fe20000010000 */
[----:B------:R-:W-:Y:S02]  /*0090*/  ISETP.NE.U32.AND P1, PT, R4, 0x1, PT ;  /* 0x000000010400780c */ /* 0x000fe40003f25070 */
[----:B------:R-:W-:Y:S02]  /*00a0*/  SHF.L.U32 R7, R23, 0x1, RZ ;  /* 0x0000000117077819 */ /* 0x000fe400000006ff */
[----:B------:R-:W-:-:S03]  /*00b0*/  SHF.R.U32.HI R0, RZ, 0x1, R0 ;  /* 0x00000001ff007819 */ /* 0x000fc60000011600 */
[----:B------:R-:W0:Y:S01]  /*00c0*/  LDC.64 R4, c[0x0][0x390] ;  /* 0x0000e400ff047b82 */ /* 0x000e220000000a00 */
[----:B------:R-:W-:Y:S02]  /*00d0*/  LOP3.LUT R7, R7, 0x1c, RZ, 0xc0, !PT ;  /* 0x0000001c07077812 */ /* 0x000fe400078ec0ff */
[----:B------:R-:W-:Y:S01]  /*00e0*/  ISETP.GT.U32.AND P0, PT, R23, 0x7, PT ;  /* 0x000000071700780c */ /* 0x000fe20003f04070 */
[C---:B------:R-:W-:Y:S02]  /*00f0*/  IMAD R9, R0.reuse, -0x5, R9 ;  /* 0xfffffffb00097824 */ /* 0x040fe400078e0209 */
[----:B------:R-:W-:Y:S02]  /*0100*/  IMAD R6, R0, 0x50, RZ ;  /* 0x0000005000067824 */ /* 0x000fe400078e02ff */
[----:B------:R-:W-:-:S03]  /*0110*/  IMAD R11, R8, 0x14, R9 ;  /* 0x00000014080b7824 */ /* 0x000fc600078e0209 */
[C---:B------:R-:W-:Y:S02]  /*0120*/  LOP3.LUT R8, R6.reuse, 0x1, R23, 0xf8, !PT ;  /* 0x0000000106087812 */ /* 0x040fe400078ef817 */
[----:B------:R-:W-:Y:S02]  /*0130*/  IADD3 R11, PT, PT, R6, R11, RZ ;  /* 0x0000000b060b7210 */ /* 0x000fe40007ffe0ff */
[----:B------:R-:W-:Y:S02]  /*0140*/  IADD3 R7, PT, PT, R7, R8, RZ ;  /* 0x0000000807077210 */ /* 0x000fe40007ffe0ff */
[C---:B------:R-:W-:Y:S02]  /*0150*/  IADD3 R13, PT, PT, R11.reuse, 0x5, RZ ;  /* 0x000000050b0d7810 */ /* 0x040fe40007ffe0ff */
[----:B------:R-:W-:Y:S01]  /*0160*/  @P1 IADD3 R13, PT, PT, R11, RZ, RZ ;  /* 0x000000ff0b0d1210 */ /* 0x000fe20007ffe0ff */
[----:B-1----:R-:W-:-:S04]  /*0170*/  IMAD.WIDE.U32 R2, R7, 0x4, R2 ;  /* 0x0000000407027825 */ /* 0x002fc800078e0002 */
[----:B0-----:R-:W-:Y:S01]  /*0180*/  IMAD.WIDE.U32 R4, R13, 0x4, R4 ;  /* 0x000000040d047825 */ /* 0x001fe200078e0004 */
[----:B--2---:R-:W2:Y:S04]  /*0190*/  LDG.E.CONSTANT R6, desc[UR8][R2.64] ;  /* 0x0000000802067981 */ /* 0x004ea8000c1e9900 */
[----:B------:R-:W3:Y:S04]  /*01a0*/  LDG.E.CONSTANT R12, desc[UR8][R2.64+0x50] ;  /* 0x00005008020c7981 */ /* 0x000ee8000c1e9900 */
[----:B------:R-:W4:Y:S04]  /*01b0*/  LDG.E.CONSTANT R14, desc[UR8][R2.64+0xa0] ;  /* 0x0000a008020e7981 */ /* 0x000f28000c1e9900 */
[----:B------:R-:W5:Y:S04]  /*01c0*/  LDG.E.CONSTANT R16, desc[UR8][R2.64+0xf0] ;  /* 0x0000f00802107981 */ /* 0x000f68000c1e9900 */
[----:B------:R-:W5:Y:S04]  /*01d0*/  @!P0 LDG.E.CONSTANT R7, desc[UR8][R4.64] ;  /* 0x0000000804078981 */ /* 0x000f68000c1e9900 */
[----:B------:R-:W5:Y:S04]  /*01e0*/  LDG.E.CONSTANT R22, desc[UR8][R2.64+0x8] ;  /* 0x0000080802167981 */ /* 0x000f68000c1e9900 */
[----:B------:R-:W5:Y:S04]  /*01f0*/  LDG.E.CONSTANT R24, desc[UR8][R2.64+0x58] ;  /* 0x0000580802187981 */ /* 0x000f68000c1e9900 */
[----:B------:R-:W5:Y:S04]  /*0200*/  LDG.E.CONSTANT R26, desc[UR8][R2.64+0xa8] ;  /* 0x0000a808021a7981 */ /* 0x000f68000c1e9900 */
[----:B------:R0:W5:Y:S04]  /*0210*/  LDG.E.CONSTANT R28, desc[UR8][R2.64+0xf8] ;  /* 0x0000f808021c7981 */ /* 0x000168000c1e9900 */
[----:B------:R1:W5:Y:S01]  /*0220*/  @!P0 LDG.E.CONSTANT R15, desc[UR8][R4.64+0x28] ;  /* 0x00002808040f8981 */ /* 0x000362000c1e9900 */
[----:B------:R-:W0:Y:S01]  /*0230*/  S2UR UR6, SR_CgaCtaId ;  /* 0x00000000000679c3 */ /* 0x000e220000008800 */
[----:B------:R-:W-:Y:S01]  /*0240*/  UMOV UR4, 0x400 ;  /* 0x0000040000047882 */ /* 0x000fe20000000000 */
[C---:B------:R-:W-:Y:S01]  /*0250*/  ISETP.GT.U32.AND P1, PT, R23.reuse, 0x4, PT ;  /* 0x000000041700780c */ /* 0x040fe20003f24070 */
[----:B------:R-:W-:Y:S01]  /*0260*/  UIADD3 UR5, UPT, UPT, UR4, 0xa0, URZ ;  /* 0x000000a004057890 */ /* 0x000fe2000fffe0ff */
[----:B------:R-:W-:Y:S01]  /*0270*/  IMAD R9, R23, 0x5, R9 ;  /* 0x0000000517097824 */ /* 0x000fe200078e0209 */
[----:B0-----:R-:W-:-:S02]  /*0280*/  ULEA UR4, UR6, UR4, 0x18 ;  /* 0x0000000406047291 */ /* 0x001fc4000f8ec0ff */
[----:B------:R-:W-:-:S04]  /*0290*/  ULEA UR5, UR6, UR5, 0x18 ;  /* 0x0000000506057291 */ /* 0x000fc8000f8ec0ff */
[C---:B------:R-:W-:Y:S01]  /*02a0*/  LEA R10, R23.reuse, UR4, 0x3 ;  /* 0x00000004170a7c11 */ /* 0x040fe2000f8e18ff */
[----:B------:R-:W-:Y:S02]  /*02b0*/  UIADD3 UR4, UPT, UPT, UR5, 0x8, URZ ;  /* 0x0000000805047890 */ /* 0x000fe4000fffe0ff */
[C---:B------:R-:W-:Y:S02]  /*02c0*/  LEA R8, R23.reuse, UR5, 0x2 ;  /* 0x0000000517087c11 */ /* 0x040fe4000f8e10ff */
[----:B------:R-:W-:Y:S02]  /*02d0*/  IMAD R11, R23, -0x4, R10 ;  /* 0xfffffffc170b7824 */ /* 0x000fe400078e020a */
[----:B------:R-:W-:Y:S02]  /*02e0*/  MOV R13, UR4 ;  /* 0x00000004000d7c02 */ /* 0x000fe40008000f00 */
[----:B------:R-:W-:Y:S01]  /*02f0*/  @!P1 IADD3 R13, PT, PT, RZ, UR5, RZ ;  /* 0x00000005ff0d9c10 */ /* 0x000fe2000fffe0ff */
[----:B--2---:R-:W-:Y:S04]  /*0300*/  STS [R11], R6 ;  /* 0x000000060b007388 */ /* 0x004fe80000000800 */
[----:B---3--:R-:W-:Y:S04]  /*0310*/  STS [R11+0x28], R12 ;  /* 0x0000280c0b007388 */ /* 0x008fe80000000800 */
[----:B----4-:R-:W-:Y:S04]  /*0320*/  STS [R11+0x50], R14 ;  /* 0x0000500e0b007388 */ /* 0x010fe80000000800 */
[----:B-----5:R-:W-:Y:S04]  /*0330*/  STS [R11+0x78], R16 ;  /* 0x000078100b007388 */ /* 0x020fe80000000800 */
[----:B------:R0:W-:Y:S01]  /*0340*/  @!P0 STS [R8], R7 ;  /* 0x0000000708008388 */ /* 0x0001e20000000800 */
[----:B------:R-:W-:Y:S08]  /*0350*/  BAR.SYNC.DEFER_BLOCKING 0x0 ;  /* 0x0000000000007b1d */ /* 0x000ff00000010000 */
[----:B0-----:R-:W0:Y:S01]  /*0360*/  LDC.64 R6, c[0x0][0x380] ;  /* 0x0000e000ff067b82 */ /* 0x001e220000000a00 */
[----:B------:R-:W-:Y:S04]  /*0370*/  LDS.64 R18, [R13] ;  /* 0x000000000d127984 */ /* 0x000fe80000000a00 */
[----:B------:R-:W-:Y:S04]  /*0380*/  LDS.64 R20, [R13+0x10] ;  /* 0x000010000d147984 */ /* 0x000fe80000000a00 */
[----:B------:R-:W2:Y:S04]  /*0390*/  LDS.64 R2, [R10] ;  /* 0x000000000a027984 */ /* 0x000ea80000000a00 */
[----:B-1----:R-:W1:Y:S01]  /*03a0*/  LDS.64 R4, [R10+0x50] ;  /* 0x000050000a047984 */ /* 0x002e620000000a00 */
[----:B------:R-:W-:Y:S06]  /*03b0*/  BAR.SYNC.DEFER_BLOCKING 0x0 ;  /* 0x0000000000007b1d */ /* 0x000fec0000010000 */
[----:B------:R-:W-:Y:S04]  /*03c0*/  STS [R11], R22 ;  /* 0x000000160b007388 */ /* 0x000fe80000000800 */
[----:B------:R-:W-:Y:S04]  /*03d0*/  STS [R11+0x28], R24 ;  /* 0x000028180b007388 */ /* 0x000fe80000000800 */
[----:B------:R-:W-:Y:S01]  /*03e0*/  STS [R11+0x50], R26 ;  /* 0x0000501a0b007388 */ /* 0x000fe20000000800 */
[----:B--2---:R-:W-:-:S03]  /*03f0*/  FFMA R2, R2, R18, RZ ;  /* 0x0000001202027223 */ /* 0x004fc600000000ff */
[----:B------:R-:W-:Y:S01]  /*0400*/  STS [R11+0x78], R28 ;  /* 0x0000781c0b007388 */ /* 0x000fe20000000800 */
[----:B-1----:R-:W-:Y:S01]  /*0410*/  FFMA R4, R4, R20, RZ ;  /* 0x0000001404047223 */ /* 0x002fe200000000ff */
[----:B------:R-:W-:Y:S01]  /*0420*/  FFMA R19, R3, R19, R2 ;  /* 0x0000001303137223 */ /* 0x000fe20000000002 */
[----:B------:R-:W-:Y:S01]  /*0430*/  IMAD R3, R0, 0x64, R9 ;  /* 0x0000006400037824 */ /* 0x000fe200078e0209 */
[----:B------:R-:W-:Y:S01]  /*0440*/  @!P0 STS [R8], R15 ;  /* 0x0000000f08008388 */ /* 0x000fe20000000800 */
[----:B------:R-:W-:Y:S02]  /*0450*/  FFMA R5, R5, R21, R4 ;  /* 0x0000001505057223 */ /* 0x000fe40000000004 */
[----:B0-----:R-:W-:Y:S01]  /*0460*/  IMAD.WIDE.U32 R2, R3, 0x4, R6 ;  /* 0x0000000403027825 */ /* 0x001fe200078e0006 */
[----:B------:R-:W-:Y:S06]  /*0470*/  BAR.SYNC.DEFER_BLOCKING 0x0 ;  /* 0x0000000000007b1d */ /* 0x000fec0000010000 */
[----:B------:R-:W-:Y:S04]  /*0480*/  LDS.64 R16, [R10] ;  /* 0x000000000a107984 */ /* 0x000fe80000000a00 */
[----:B------:R-:W-:Y:S04]  /*0490*/  LDS.64 R32, [R10+0x50] ;  /* 0x000050000a207984 */ /* 0x000fe80000000a00 */
[----:B------:R-:W0:Y:S04]  /*04a0*/  LDS.64 R30, [R13] ;  /* 0x000000000d1e7984 */ /* 0x000e280000000a00 */
[----:B------:R-:W1:Y:S01]  /*04b0*/  LDS.64 R34, [R13+0x10] ;  /* 0x000010000d227984 */ /* 0x000e620000000a00 */
[----:B0-----:R-:W-:Y:S01]  /*04c0*/  FFMA R16, R16, R30, R19 ;  /* 0x0000001e10107223 */ /* 0x001fe20000000013 */
[----:B-1----:R-:W-:-:S03]  /*04d0*/  FFMA R32, R32, R34, R5 ;  /* 0x0000002220207223 */ /* 0x002fc60000000005 */
[----:B------:R-:W-:Y:S01]  /*04e0*/  FFMA R17, R17, R31, R16 ;  /* 0x0000001f11117223 */ /* 0x000fe20000000010 */
[----:B------:R-:W-:-:S04]  /*04f0*/  FFMA R33, R33, R35, R32 ;  /* 0x0000002321217223 */ /* 0x000fc80000000020 */
[----:B------:R-:W-:Y:S04]  /*0500*/  STG.E desc[UR8][R2.64], R17 ;  /* 0x0000001102007986 */ /* 0x000fe8000c101908 */
[----:B------:R-:W-:Y:S01]  /*0510*/  STG.E desc[UR8][R2.64+0xc8], R33 ;  /* 0x0000c82102007986 */ /* 0x000fe2000c101908 */
[----:B------:R-:W-:Y:S05]  /*0520*/  EXIT ;  /* 0x000000000000794d */ /* 0x000fea0003800000 */
.L_x_0:
[----:B------:R-:W-:-:S00]  /*0530*/  BRA `(.L_x_0) ;  /* 0xfffffffc00fc7947 */ /* 0x000fc0000383ffff */
[----:B------:R-:W-:-:S00]  /*0540*/  NOP ;  /* 0x0000000000007918 */ /* 0x000fc00000000000 */
        /* <DEDUP_REMOVED lines=11> */
.L_x_1:


//--------------------- .nv.shared.default_function_kernel --------------------------
	.section	.nv.shared.default_function_kernel,"aw",@nobits
	.sectionflags	@""
	.align	4
.nv.shared.default_function_kernel:
	.zero		1216


//--------------------- .nv.shared.reserved.0     --------------------------
	.section	.nv.shared.reserved.0,"aw",@nobits
	.weak		__nv_reservedSMEM_offset_0_alias
	.size		__nv_reservedSMEM_offset_0_alias, 0, 64
	.other		__nv_reservedSMEM_offset_0_alias,@"STO_CUDA_RESERVED_SHARED STV_DEFAULT"
__nv_reservedSMEM_offset_0_alias:
	.zero		0
	.zero		64


//--------------------- .nv.constant0.default_function_kernel --------------------------
	.section	.nv.constant0.default_function_kernel,"a",@progbits
	.sectionflags	@""
	.align	4
.nv.constant0.default_function_kernel:
	.zero		920


//--------------------- SYMBOLS --------------------------

	.type		.nv.reservedSmem.offset0,@object
	.size		.nv.reservedSmem.offset0,0x4
	.type		.nv.reservedSmem.cap,@object
	.size		.nv.reservedSmem.cap,0x4
